	.headerflags	@"EF_CUDA_TEXMODE_UNIFIED EF_CUDA_64BIT_ADDRESS EF_CUDA_ACCELERATORS EF_CUDA_SM90 EF_CUDA_VIRTUAL_SM(EF_CUDA_SM90)"
	.elftype	@"ET_EXEC"


//--------------------- .nv.info                  --------------------------
	.section	.nv.info,"",@"SHT_CUDA_INFO"
	.align	4


	//----- nvinfo : EIATTR_REGCOUNT
	.align		4
        /*0000*/ 	.byte	0x04, 0x2f
        /*0002*/ 	.short	(.L_1 - .L_0)
	.align		4
.L_0:
        /*0004*/ 	.word	index@(triton_red_fused__to_copy_add_mul_sum_14)
        /*0008*/ 	.word	0x00000020


	//----- nvinfo : EIATTR_MIN_STACK_SIZE
	.align		4
.L_1:
        /*000c*/ 	.byte	0x04, 0x12
        /*000e*/ 	.short	(.L_3 - .L_2)
	.align		4
.L_2:
        /*0010*/ 	.word	index@(triton_red_fused__to_copy_add_mul_sum_14)
        /*0014*/ 	.word	0x00000000


	//----- nvinfo : EIATTR_FRAME_SIZE
	.align		4
.L_3:
        /*0018*/ 	.byte	0x04, 0x11
        /*001a*/ 	.short	(.L_5 - .L_4)
	.align		4
.L_4:
        /*001c*/ 	.word	index@(triton_red_fused__to_copy_add_mul_sum_14)
        /*0020*/ 	.word	0x00000000


	//----- nvinfo : EIATTR_MIN_STACK_SIZE
	.align		4
.L_5:
        /*0024*/ 	.byte	0x04, 0x12
        /*0026*/ 	.short	(.L_7 - .L_6)
	.align		4
.L_6:
        /*0028*/ 	.word	index@(triton_red_fused__to_copy_add_mul_sum_14)
        /*002c*/ 	.word	0x00000000
.L_7:


//--------------------- .nv.info.triton_red_fused__to_copy_add_mul_sum_14 --------------------------
	.section	.nv.info.triton_red_fused__to_copy_add_mul_sum_14,"",@"SHT_CUDA_INFO"
	.sectionflags	@""
	.align	4


	//----- nvinfo : EIATTR_CUDA_API_VERSION
	.align		4
        /*0000*/ 	.byte	0x04, 0x37
        /*0002*/ 	.short	(.L_9 - .L_8)
.L_8:
        /*0004*/ 	.word	0x0000007c


	//----- nvinfo : EIATTR_KPARAM_INFO
	.align		4
.L_9:
        /*0008*/ 	.byte	0x04, 0x17
        /*000a*/ 	.short	(.L_11 - .L_10)
.L_10:
        /*000c*/ 	.word	0x00000000
        /*0010*/ 	.short	0x000d
        /*0012*/ 	.short	0x0060
        /*0014*/ 	.byte	0x00, 0xf4, 0x21, 0x00


	//----- nvinfo : EIATTR_KPARAM_INFO
	.align		4
.L_11:
        /*0018*/ 	.byte	0x04, 0x17
        /*001a*/ 	.short	(.L_13 - .L_12)
.L_12:
        /*001c*/ 	.word	0x00000000
        /*0020*/ 	.short	0x000c
        /*0022*/ 	.short	0x005c
        /*0024*/ 	.byte	0x00, 0xf0, 0x11, 0x00


	//----- nvinfo : EIATTR_KPARAM_INFO
	.align		4
.L_13:
        /*0028*/ 	.byte	0x04, 0x17
        /*002a*/ 	.short	(.L_15 - .L_14)
.L_14:
        /*002c*/ 	.word	0x00000000
        /*0030*/ 	.short	0x000b
        /*0032*/ 	.short	0x0058
        /*0034*/ 	.byte	0x00, 0xf0, 0x11, 0x00


	//----- nvinfo : EIATTR_KPARAM_INFO
	.align		4
.L_15:
        /*0038*/ 	.byte	0x04, 0x17
        /*003a*/ 	.short	(.L_17 - .L_16)
.L_16:
        /*003c*/ 	.word	0x00000000
        /*0040*/ 	.short	0x000a
        /*0042*/ 	.short	0x0050
        /*0044*/ 	.byte	0x00, 0xf4, 0x21, 0x00


	//----- nvinfo : EIATTR_KPARAM_INFO
	.align		4
.L_17:
        /*0048*/ 	.byte	0x04, 0x17
        /*004a*/ 	.short	(.L_19 - .L_18)
.L_18:
        /*004c*/ 	.word	0x00000000
        /*0050*/ 	.short	0x0009
        /*0052*/ 	.short	0x0048
        /*0054*/ 	.byte	0x00, 0xf4, 0x21, 0x00


	//----- nvinfo : EIATTR_KPARAM_INFO
	.align		4
.L_19:
        /*0058*/ 	.byte	0x04, 0x17
        /*005a*/ 	.short	(.L_21 - .L_20)
.L_20:
        /*005c*/ 	.word	0x00000000
        /*0060*/ 	.short	0x0008
        /*0062*/ 	.short	0x0040
        /*0064*/ 	.byte	0x00, 0xf4, 0x21, 0x00


	//----- nvinfo : EIATTR_KPARAM_INFO
	.align		4
.L_21:
        /*0068*/ 	.byte	0x04, 0x17
        /*006a*/ 	.short	(.L_23 - .L_22)
.L_22:
        /*006c*/ 	.word	0x00000000
        /*0070*/ 	.short	0x0007
        /*0072*/ 	.short	0x0038
        /*0074*/ 	.byte	0x00, 0xf4, 0x21, 0x00


	//----- nvinfo : EIATTR_KPARAM_INFO
	.align		4
.L_23:
        /*0078*/ 	.byte	0x04, 0x17
        /*007a*/ 	.short	(.L_25 - .L_24)
.L_24:
        /*007c*/ 	.word	0x00000000
        /*0080*/ 	.short	0x0006
        /*0082*/ 	.short	0x0030
        /*0084*/ 	.byte	0x00, 0xf4, 0x21, 0x00


	//----- nvinfo : EIATTR_KPARAM_INFO
	.align		4
.L_25:
        /*0088*/ 	.byte	0x04, 0x17
        /*008a*/ 	.short	(.L_27 - .L_26)
.L_26:
        /*008c*/ 	.word	0x00000000
        /*0090*/ 	.short	0x0005
        /*0092*/ 	.short	0x0028
        /*0094*/ 	.byte	0x00, 0xf4, 0x21, 0x00


	//----- nvinfo : EIATTR_KPARAM_INFO
	.align		4
.L_27:
        /*0098*/ 	.byte	0x04, 0x17
        /*009a*/ 	.short	(.L_29 - .L_28)
.L_28:
        /*009c*/ 	.word	0x00000000
        /*00a0*/ 	.short	0x0004
        /*00a2*/ 	.short	0x0020
        /*00a4*/ 	.byte	0x00, 0xf4, 0x21, 0x00


	//----- nvinfo : EIATTR_KPARAM_INFO
	.align		4
.L_29:
        /*00a8*/ 	.byte	0x04, 0x17
        /*00aa*/ 	.short	(.L_31 - .L_30)
.L_30:
        /*00ac*/ 	.word	0x00000000
        /*00b0*/ 	.short	0x0003
        /*00b2*/ 	.short	0x0018
        /*00b4*/ 	.byte	0x00, 0xf4, 0x21, 0x00


	//----- nvinfo : EIATTR_KPARAM_INFO
	.align		4
.L_31:
        /*00b8*/ 	.byte	0x04, 0x17
        /*00ba*/ 	.short	(.L_33 - .L_32)
.L_32:
        /*00bc*/ 	.word	0x00000000
        /*00c0*/ 	.short	0x0002
        /*00c2*/ 	.short	0x0010
        /*00c4*/ 	.byte	0x00, 0xf4, 0x21, 0x00


	//----- nvinfo : EIATTR_KPARAM_INFO
	.align		4
.L_33:
        /*00c8*/ 	.byte	0x04, 0x17
        /*00ca*/ 	.short	(.L_35 - .L_34)
.L_34:
        /*00cc*/ 	.word	0x00000000
        /*00d0*/ 	.short	0x0001
        /*00d2*/ 	.short	0x0008
        /*00d4*/ 	.byte	0x00, 0xf4, 0x21, 0x00


	//----- nvinfo : EIATTR_KPARAM_INFO
	.align		4
.L_35:
        /*00d8*/ 	.byte	0x04, 0x17
        /*00da*/ 	.short	(.L_37 - .L_36)
.L_36:
        /*00dc*/ 	.word	0x00000000
        /*00e0*/ 	.short	0x0000
        /*00e2*/ 	.short	0x0000
        /*00e4*/ 	.byte	0x00, 0xf4, 0x21, 0x00


	//----- nvinfo : EIATTR_SPARSE_MMA_MASK
	.align		4
.L_37:
        /*00e8*/ 	.byte	0x03, 0x50
        /*00ea*/ 	.short	0x0000


	//----- nvinfo : EIATTR_MAXREG_COUNT
	.align		4
        /*00ec*/ 	.byte	0x03, 0x1b
        /*00ee*/ 	.short	0x00ff


	//----- nvinfo : EIATTR_COOP_GROUP_MASK_REGIDS
	.align		4
        /*00f0*/ 	.byte	0x04, 0x29
        /*00f2*/ 	.short	(.L_39 - .L_38)


	//   ....[0]....
.L_38:
        /*00f4*/ 	.word	0xffffffff


	//   ....[1]....
        /*00f8*/ 	.word	0xffffffff


	//   ....[2]....
        /*00fc*/ 	.word	0xffffffff


	//   ....[3]....
        /*0100*/ 	.word	0xffffffff


	//   ....[4]....
        /*0104*/ 	.word	0xffffffff


	//   ....[5]....
        /*0108*/ 	.word	0xffffffff


	//   ....[6]....
        /*010c*/ 	.word	0xffffffff


	//   ....[7]....
        /*0110*/ 	.word	0xffffffff


	//   ....[8]....
        /*0114*/ 	.word	0xffffffff


	//   ....[9]....
        /*0118*/ 	.word	0xffffffff


	//   ....[10]....
        /*011c*/ 	.word	0xffffffff


	//   ....[11]....
        /*0120*/ 	.word	0xffffffff


	//   ....[12]....
        /*0124*/ 	.word	0xffffffff


	//   ....[13]....
        /*0128*/ 	.word	0xffffffff


	//----- nvinfo : EIATTR_COOP_GROUP_INSTR_OFFSETS
	.align		4
.L_39:
        /*012c*/ 	.byte	0x04, 0x28
        /*012e*/ 	.short	(.L_41 - .L_40)


	//   ....[0]....
.L_40:
        /*0130*/ 	.word	0x000005c0


	//   ....[1]....
        /*0134*/ 	.word	0x00000600


	//   ....[2]....
        /*0138*/ 	.word	0x00000630


	//   ....[3]....
        /*013c*/ 	.word	0x00000680


	//   ....[4]....
        /*0140*/ 	.word	0x000006b0


	//   ....[5]....
        /*0144*/ 	.word	0x000006f0


	//   ....[6]....
        /*0148*/ 	.word	0x00000710


	//   ....[7]....
        /*014c*/ 	.word	0x000007b0


	//   ....[8]....
        /*0150*/ 	.word	0x000007e0


	//   ....[9]....
        /*0154*/ 	.word	0x000007f0


	//   ....[10]....
        /*0158*/ 	.word	0x00000810


	//   ....[11]....
        /*015c*/ 	.word	0x00000850


	//   ....[12]....
        /*0160*/ 	.word	0x000008a0


	//   ....[13]....
        /*0164*/ 	.word	0x00000990


	//----- nvinfo : EIATTR_EXIT_INSTR_OFFSETS
	.align		4
.L_41:
        /*0168*/ 	.byte	0x04, 0x1c
        /*016a*/ 	.short	(.L_43 - .L_42)


	//   ....[0]....
.L_42:
        /*016c*/ 	.word	0x00000a90


	//   ....[1]....
        /*0170*/ 	.word	0x00000ac0


	//----- nvinfo : EIATTR_REQNTID
	.align		4
.L_43:
        /*0174*/ 	.byte	0x04, 0x10
        /*0176*/ 	.short	(.L_45 - .L_44)
.L_44:
        /*0178*/ 	.word	0x00000040
        /*017c*/ 	.word	0x00000001
        /*0180*/ 	.word	0x00000001


	//----- nvinfo : EIATTR_CBANK_PARAM_SIZE
	.align		4
.L_45:
        /*0184*/ 	.byte	0x03, 0x19
        /*0186*/ 	.short	0x0068


	//----- nvinfo : EIATTR_PARAM_CBANK
	.align		4
        /*0188*/ 	.byte	0x04, 0x0a
        /*018a*/ 	.short	(.L_47 - .L_46)
	.align		4
.L_46:
        /*018c*/ 	.word	index@(.nv.constant0.triton_red_fused__to_copy_add_mul_sum_14)
        /*0190*/ 	.short	0x0210
        /*0192*/ 	.short	0x0068


	//----- nvinfo : EIATTR_SW_WAR
	.align		4
.L_47:
        /*0194*/ 	.byte	0x04, 0x36
        /*0196*/ 	.short	(.L_49 - .L_48)
.L_48:
        /*0198*/ 	.word	0x00000008
.L_49:


//--------------------- .nv.callgraph             --------------------------
	.section	.nv.callgraph,"",@"SHT_CUDA_CALLGRAPH"
	.align	4
	.sectionentsize	8
	.align		4
        /*0000*/ 	.word	0x00000000
	.align		4
        /*0004*/ 	.word	0xffffffff
	.align		4
        /*0008*/ 	.word	0x00000000
	.align		4
        /*000c*/ 	.word	0xfffffffe
	.align		4
        /*0010*/ 	.word	0x00000000
	.align		4
        /*0014*/ 	.word	0xfffffffd
	.align		4
        /*0018*/ 	.word	0x00000000
	.align		4
        /*001c*/ 	.word	0xfffffffc


//--------------------- .text.triton_red_fused__to_copy_add_mul_sum_14 --------------------------
	.section	.text.triton_red_fused__to_copy_add_mul_sum_14,"ax",@progbits
	.sectionflags	@"SHF_BARRIERS=1"
	.align	128
        .global         triton_red_fused__to_copy_add_mul_sum_14
        .type           triton_red_fused__to_copy_add_mul_sum_14,@function
        .size           triton_red_fused__to_copy_add_mul_sum_14,(.L_x_3 - triton_red_fused__to_copy_add_mul_sum_14)
        .other          triton_red_fused__to_copy_add_mul_sum_14,@"STO_CUDA_ENTRY STV_DEFAULT"
triton_red_fused__to_copy_add_mul_sum_14:
.text.triton_red_fused__to_copy_add_mul_sum_14:
[----:B------:R-:W0:Y:S02]  /*0000*/  LDC R1, c[0x0][0x28] ;  /* 0x00000a00ff017b82 */ /* 0x000e240000000800 */
[----:B------:R-:W1:Y:S01]  /*0010*/  LDC R2, c[0x0][0x26c] ;  /* 0x00009b00ff027b82 */ /* 0x000e620000000800 */
[----:B------:R-:W2:Y:S01]  /*0020*/  S2R R0, SR_TID.X ;  /* 0x0000000000007919 */ /* 0x000ea20000002100 */
[----:B------:R-:W-:Y:S01]  /*0030*/  ULDC.64 UR6, c[0x0][0x208] ;  /* 0x0000820000067ab9 */ /* 0x000fe20000000a00 */
[----:B------:R-:W-:Y:S01]  /*0040*/  HFMA2.MMA R23, -RZ, RZ, 0, 0 ;  /* 0x00000000ff177435 */ /* 0x000fe200000001ff */
[----:B------:R-:W-:Y:S01]  /*0050*/  MOV R4, RZ ;  /* 0x000000ff00047202 */ /* 0x000fe20000000f00 */
[----:B------:R-:W3:Y:S01]  /*0060*/  S2R R7, SR_CTAID.X ;  /* 0x0000000000077919 */ /* 0x000ee20000002500 */
[----:B-1----:R-:W-:Y:S02]  /*0070*/  ISETP.GE.AND P0, PT, R2, 0x1, PT ;  /* 0x000000010200780c */ /* 0x002fe40003f06270 */
[----:B------:R-:W-:Y:S02]  /*0080*/  CS2R R2, SRZ ;  /* 0x0000000000027805 */ /* 0x000fe4000001ff00 */
[----:B--2---:R-:W-:-:S02]  /*0090*/  SHF.L.U32 R6, R0, 0x1, RZ ;  /* 0x0000000100067819 */ /* 0x004fc400000006ff */
[----:B---3--:R-:W-:Y:S02]  /*00a0*/  SHF.L.U32 R7, R7, 0x3, RZ ;  /* 0x0000000307077819 */ /* 0x008fe400000006ff */
[----:B------:R-:W-:-:S05]  /*00b0*/  LOP3.LUT R6, R6, 0x6, RZ, 0xc0, !PT ;  /* 0x0000000606067812 */ /* 0x000fca00078ec0ff */
[----:B------:R-:W-:Y:S05]  /*00c0*/  @!P0 BRA `(.L_x_0) ;  /* 0x00000004003c8947 */ /* 0x000fea0003800000 */
[----:B------:R-:W-:Y:S02]  /*00d0*/  SHF.R.U32.HI R8, RZ, 0x2, R0 ;  /* 0x00000002ff087819 */ /* 0x000fe40000011600 */
[----:B------:R-:W-:Y:S02]  /*00e0*/  CS2R R2, SRZ ;  /* 0x0000000000027805 */ /* 0x000fe4000001ff00 */
[----:B------:R-:W-:Y:S01]  /*00f0*/  MOV R23, RZ ;  /* 0x000000ff00177202 */ /* 0x000fe20000000f00 */
[----:B------:R-:W-:Y:S01]  /*0100*/  UMOV UR4, URZ ;  /* 0x0000003f00047c82 */ /* 0x000fe20008000000 */
[----:B------:R-:W-:Y:S02]  /*0110*/  SGXT.U32 R8, R8, 0x4 ;  /* 0x000000040808781a */ /* 0x000fe40000000000 */
[----:B------:R-:W-:Y:S02]  /*0120*/  MOV R4, RZ ;  /* 0x000000ff00047202 */ /* 0x000fe40000000f00 */
[----:B------:R-:W-:-:S04]  /*0130*/  LEA R9, R8, R7, 0xc ;  /* 0x0000000708097211 */ /* 0x000fc800078e60ff */
[----:B------:R-:W-:-:S07]  /*0140*/  IADD3 R9, R6, R9, RZ ;  /* 0x0000000906097210 */ /* 0x000fce0007ffe0ff */
.L_x_1:
[----:B------:R-:W1:Y:S01]  /*0150*/  LDC R25, c[0x0][0x26c] ;  /* 0x00009b00ff197b82 */ /* 0x000e620000000800 */
[----:B------:R-:W-:Y:S01]  /*0160*/  IADD3 R27, R8, UR4, RZ ;  /* 0x00000004081b7c10 */ /* 0x000fe2000fffe0ff */
[----:B------:R-:W-:-:S06]  /*0170*/  HFMA2.MMA R22, -RZ, RZ, 0, 0 ;  /* 0x00000000ff167435 */ /* 0x000fcc00000001ff */
[----:B------:R-:W2:Y:S08]  /*0180*/  LDC.64 R10, c[0x0][0x238] ;  /* 0x00008e00ff0a7b82 */ /* 0x000eb00000000a00 */
[----:B------:R-:W3:Y:S08]  /*0190*/  LDC.64 R14, c[0x0][0x240] ;  /* 0x00009000ff0e7b82 */ /* 0x000ef00000000a00 */
[----:B------:R-:W4:Y:S01]  /*01a0*/  LDC.64 R16, c[0x0][0x210] ;  /* 0x00008400ff107b82 */ /* 0x000f220000000a00 */
[----:B-1----:R-:W-:-:S02]  /*01b0*/  ISETP.GE.AND P1, PT, R27, R25, PT ;  /* 0x000000191b00720c */ /* 0x002fc40003f26270 */
[----:B------:R-:W-:Y:S02]  /*01c0*/  CS2R R20, SRZ ;  /* 0x0000000000147805 */ /* 0x000fe4000001ff00 */
[----:B------:R-:W-:-:S03]  /*01d0*/  MOV R24, RZ ;  /* 0x000000ff00187202 */ /* 0x000fc60000000f00 */
[----:B------:R-:W1:Y:S01]  /*01e0*/  LDC.64 R18, c[0x0][0x220] ;  /* 0x00008800ff127b82 */ /* 0x000e620000000a00 */
[----:B--2---:R-:W-:-:S05]  /*01f0*/  IMAD.WIDE R10, R9, 0x2, R10 ;  /* 0x00000002090a7825 */ /* 0x004fca00078e020a */
[----:B------:R2:W5:Y:S02]  /*0200*/  @!P1 LDG.E.EF R22, desc[UR6][R10.64] ;  /* 0x000000060a169981 */ /* 0x000564000c0e1900 */
[----:B------:R-:W1:Y:S01]  /*0210*/  LDC.64 R28, c[0x0][0x218] ;  /* 0x00008600ff1c7b82 */ /* 0x000e620000000a00 */
[----:B---3--:R-:W-:-:S05]  /*0220*/  IMAD.WIDE R14, R9, 0x2, R14 ;  /* 0x00000002090e7825 */ /* 0x008fca00078e020e */
[----:B------:R3:W5:Y:S02]  /*0230*/  @!P1 LDG.E.EF R21, desc[UR6][R14.64] ;  /* 0x000000060e159981 */ /* 0x000764000c0e1900 */
[----:B------:R-:W1:Y:S01]  /*0240*/  LDC.64 R12, c[0x0][0x228] ;  /* 0x00008a00ff0c7b82 */ /* 0x000e620000000a00 */
[----:B----4-:R-:W-:-:S05]  /*0250*/  IMAD.WIDE R16, R9, 0x2, R16 ;  /* 0x0000000209107825 */ /* 0x010fca00078e0210 */
[----:B------:R4:W5:Y:S02]  /*0260*/  @!P1 LDG.E.EF R24, desc[UR6][R16.64] ;  /* 0x0000000610189981 */ /* 0x000964000c0e1900 */
[----:B--2---:R-:W2:Y:S01]  /*0270*/  LDC.64 R10, c[0x0][0x248] ;  /* 0x00009200ff0a7b82 */ /* 0x004ea20000000a00 */
[----:B------:R-:W-:-:S07]  /*0280*/  HFMA2.MMA R5, -RZ, RZ, 0, 0 ;  /* 0x00000000ff057435 */ /* 0x000fce00000001ff */
[----:B---3--:R-:W3:Y:S08]  /*0290*/  LDC.64 R14, c[0x0][0x230] ;  /* 0x00008c00ff0e7b82 */ /* 0x008ef00000000a00 */
[----:B----4-:R-:W4:Y:S01]  /*02a0*/  LDC.64 R16, c[0x0][0x250] ;  /* 0x00009400ff107b82 */ /* 0x010f220000000a00 */
[----:B-1----:R-:W-:Y:S01]  /*02b0*/  IMAD.WIDE R18, R9, 0x2, R18 ;  /* 0x0000000209127825 */ /* 0x002fe200078e0212 */
[----:B------:R-:W-:-:S03]  /*02c0*/  MOV R26, RZ ;  /* 0x000000ff001a7202 */ /* 0x000fc60000000f00 */
[C---:B0-----:R-:W-:Y:S01]  /*02d0*/  IMAD.WIDE R28, R9.reuse, 0x2, R28 ;  /* 0x00000002091c7825 */ /* 0x041fe200078e021c */
[----:B------:R0:W5:Y:S03]  /*02e0*/  @!P1 LDG.E.EF R5, desc[UR6][R18.64] ;  /* 0x0000000612059981 */ /* 0x000166000c0e1900 */
[C---:B------:R-:W-:Y:S01]  /*02f0*/  IMAD.WIDE R12, R9.reuse, 0x2, R12 ;  /* 0x00000002090c7825 */ /* 0x040fe200078e020c */
[----:B------:R1:W5:Y:S03]  /*0300*/  @!P1 LDG.E.EF R20, desc[UR6][R28.64] ;  /* 0x000000061c149981 */ /* 0x000366000c0e1900 */
[----:B--2---:R-:W-:Y:S01]  /*0310*/  IMAD.WIDE R10, R9, 0x2, R10 ;  /* 0x00000002090a7825 */ /* 0x004fe200078e020a */
[----:B------:R2:W5:Y:S01]  /*0320*/  @!P1 LDG.E.EF R26, desc[UR6][R12.64] ;  /* 0x000000060c1a9981 */ /* 0x000562000c0e1900 */
[----:B0-----:R-:W-:Y:S01]  /*0330*/  CS2R R18, SRZ ;  /* 0x0000000000127805 */ /* 0x001fe2000001ff00 */
[----:B-1----:R-:W-:Y:S01]  /*0340*/  HFMA2.MMA R28, -RZ, RZ, 0, 0 ;  /* 0x00000000ff1c7435 */ /* 0x002fe200000001ff */
[----:B---3--:R-:W-:-:S04]  /*0350*/  IMAD.WIDE R14, R27, 0x4, R14 ;  /* 0x000000041b0e7825 */ /* 0x008fc800078e020e */
[----:B------:R0:W3:Y:S01]  /*0360*/  @!P1 LDG.E.EF R18, desc[UR6][R10.64] ;  /* 0x000000060a129981 */ /* 0x0000e2000c0e1900 */
[----:B----4-:R-:W-:-:S04]  /*0370*/  IMAD.WIDE R16, R27, 0x4, R16 ;  /* 0x000000041b107825 */ /* 0x010fc800078e0210 */
[----:B------:R1:W4:Y:S04]  /*0380*/  @!P1 LDG.E.EL R28, desc[UR6][R14.64] ;  /* 0x000000060e1c9981 */ /* 0x000328000c2e1900 */
[----:B------:R3:W4:Y:S01]  /*0390*/  @!P1 LDG.E.EL R19, desc[UR6][R16.64] ;  /* 0x0000000610139981 */ /* 0x000722000c2e1900 */
[----:B------:R-:W-:-:S06]  /*03a0*/  UIADD3 UR4, UR4, 0x10, URZ ;  /* 0x0000001004047890 */ /* 0x000fcc000fffe03f */
[----:B------:R-:W-:Y:S02]  /*03b0*/  ISETP.LE.AND P0, PT, R25, UR4, PT ;  /* 0x0000000419007c0c */ /* 0x000fe4000bf03270 */
[----:B------:R-:W-:Y:S01]  /*03c0*/  IADD3 R9, R9, 0x10000, RZ ;  /* 0x0001000009097810 */ /* 0x000fe20007ffe0ff */
[----:B-----5:R-:W-:Y:S02]  /*03d0*/  HADD2.F32 R27, -RZ, R22.H1_H1 ;  /* 0x30000016ff1b7230 */ /* 0x020fe40000004100 */
[----:B------:R-:W-:Y:S02]  /*03e0*/  HADD2.F32 R22, -RZ, R22.H0_H0 ;  /* 0x20000016ff167230 */ /* 0x000fe40000004100 */
[----:B--2---:R-:W-:Y:S02]  /*03f0*/  HADD2.F32 R12, -RZ, R21.H1_H1 ;  /* 0x30000015ff0c7230 */ /* 0x004fe40000004100 */
[----:B------:R-:W-:-:S03]  /*0400*/  HADD2.F32 R21, -RZ, R21.H0_H0 ;  /* 0x20000015ff157230 */ /* 0x000fc60000004100 */
[----:B0-----:R-:W-:Y:S02]  /*0410*/  FADD R11, R27, R12 ;  /* 0x0000000c1b0b7221 */ /* 0x001fe40000000000 */
[----:B------:R-:W-:Y:S01]  /*0420*/  FADD R10, R22, R21 ;  /* 0x00000015160a7221 */ /* 0x000fe20000000000 */
[----:B------:R-:W-:Y:S02]  /*0430*/  HADD2.F32 R29, -RZ, R24.H1_H1 ;  /* 0x30000018ff1d7230 */ /* 0x000fe40000004100 */
[----:B------:R-:W-:Y:S02]  /*0440*/  HADD2.F32 R21, -RZ, R24.H0_H0 ;  /* 0x20000018ff157230 */ /* 0x000fe40000004100 */
[----:B------:R-:W-:Y:S02]  /*0450*/  HADD2.F32 R12, -RZ, R5.H1_H1 ;  /* 0x30000005ff0c7230 */ /* 0x000fe40000004100 */
[----:B-1----:R-:W-:Y:S02]  /*0460*/  HADD2.F32 R14, -RZ, R5.H0_H0 ;  /* 0x20000005ff0e7230 */ /* 0x002fe40000004100 */
[----:B------:R-:W-:-:S02]  /*0470*/  HADD2.F32 R13, -RZ, R20.H1_H1 ;  /* 0x30000014ff0d7230 */ /* 0x000fc40000004100 */
[----:B------:R-:W-:Y:S02]  /*0480*/  HADD2.F32 R5, -RZ, R26.H1_H1 ;  /* 0x3000001aff057230 */ /* 0x000fe40000004100 */
[----:B------:R-:W-:Y:S02]  /*0490*/  HADD2.F32 R15, -RZ, R26.H0_H0 ;  /* 0x2000001aff0f7230 */ /* 0x000fe40000004100 */
[----:B------:R-:W-:Y:S02]  /*04a0*/  HADD2.F32 R20, -RZ, R20.H0_H0 ;  /* 0x20000014ff147230 */ /* 0x000fe40000004100 */
[----:B------:R-:W-:Y:S01]  /*04b0*/  FADD R5, R12, R5 ;  /* 0x000000050c057221 */ /* 0x000fe20000000000 */
[----:B------:R-:W-:Y:S01]  /*04c0*/  FADD R15, R14, R15 ;  /* 0x0000000f0e0f7221 */ /* 0x000fe20000000000 */
[----:B---3--:R-:W-:Y:S02]  /*04d0*/  HADD2.F32 R16, -RZ, R18.H1_H1 ;  /* 0x30000012ff107230 */ /* 0x008fe40000004100 */
[----:B------:R-:W-:-:S02]  /*04e0*/  HADD2.F32 R17, -RZ, R18.H0_H0 ;  /* 0x20000012ff117230 */ /* 0x000fc40000004100 */
[----:B------:R-:W-:Y:S01]  /*04f0*/  FADD R13, R29, R13 ;  /* 0x0000000d1d0d7221 */ /* 0x000fe20000000000 */
[----:B------:R-:W-:Y:S01]  /*0500*/  FADD R20, R21, R20 ;  /* 0x0000001415147221 */ /* 0x000fe20000000000 */
[----:B------:R-:W-:Y:S01]  /*0510*/  FADD R11, R11, R16 ;  /* 0x000000100b0b7221 */ /* 0x000fe20000000000 */
[----:B------:R-:W-:Y:S01]  /*0520*/  FADD R10, R10, R17 ;  /* 0x000000110a0a7221 */ /* 0x000fe20000000000 */
[-C--:B----4-:R-:W-:Y:S01]  /*0530*/  FMUL R5, R5, R28.reuse ;  /* 0x0000001c05057220 */ /* 0x090fe20000400000 */
[----:B------:R-:W-:Y:S01]  /*0540*/  FMUL R15, R15, R28 ;  /* 0x0000001c0f0f7220 */ /* 0x000fe20000400000 */
[-C--:B------:R-:W-:Y:S01]  /*0550*/  FMUL R12, R12, R19.reuse ;  /* 0x000000130c0c7220 */ /* 0x080fe20000400000 */
[----:B------:R-:W-:Y:S01]  /*0560*/  FMUL R14, R14, R19 ;  /* 0x000000130e0e7220 */ /* 0x000fe20000400000 */
[----:B------:R-:W-:Y:S01]  /*0570*/  @!P1 FFMA R2, R13, R5, R2 ;  /* 0x000000050d029223 */ /* 0x000fe20000000002 */
[----:B------:R-:W-:Y:S01]  /*0580*/  @!P1 FFMA R23, R20, R15, R23 ;  /* 0x0000000f14179223 */ /* 0x000fe20000000017 */
[----:B------:R-:W-:Y:S01]  /*0590*/  @!P1 FFMA R4, R11, R12, R4 ;  /* 0x0000000c0b049223 */ /* 0x000fe20000000004 */
[----:B------:R-:W-:Y:S01]  /*05a0*/  @!P1 FFMA R3, R10, R14, R3 ;  /* 0x0000000e0a039223 */ /* 0x000fe20000000003 */
[----:B------:R-:W-:Y:S06]  /*05b0*/  @!P0 BRA `(.L_x_1) ;  /* 0xfffffff800e48947 */ /* 0x000fec000383ffff */
.L_x_0:
[----:B------:R-:W1:Y:S01]  /*05c0*/  SHFL.BFLY PT, R8, R23, 0x10, 0x1f ;  /* 0x0e001f0017087f89 */ /* 0x000e6200000e0000 */
[----:B------:R-:W2:Y:S01]  /*05d0*/  S2UR UR5, SR_CgaCtaId ;  /* 0x00000000000579c3 */ /* 0x000ea20000008800 */
[C---:B------:R-:W-:Y:S01]  /*05e0*/  LOP3.LUT P1, RZ, R0.reuse, 0x1c, RZ, 0xc0, !PT ;  /* 0x0000001c00ff7812 */ /* 0x040fe2000782c0ff */
[----:B------:R-:W-:Y:S01]  /*05f0*/  UMOV UR4, 0x400 ;  /* 0x0000040000047882 */ /* 0x000fe20000000000 */
[----:B------:R-:W3:Y:S01]  /*0600*/  SHFL.BFLY PT, R9, R2, 0x10, 0x1f ;  /* 0x0e001f0002097f89 */ /* 0x000ee200000e0000 */
[----:B------:R-:W-:Y:S02]  /*0610*/  SHF.R.U32.HI R15, RZ, 0x3, R0 ;  /* 0x00000003ff0f7819 */ /* 0x000fe40000011600 */
[----:B------:R-:W-:Y:S01]  /*0620*/  ISETP.GE.AND P2, PT, R0, 0x10, PT ;  /* 0x000000100000780c */ /* 0x000fe20003f46270 */
[----:B------:R-:W4:Y:S01]  /*0630*/  SHFL.BFLY PT, R14, R3, 0x10, 0x1f ;  /* 0x0e001f00030e7f89 */ /* 0x000f2200000e0000 */
[----:B------:R-:W-:Y:S01]  /*0640*/  LOP3.LUT R7, R7, 0x7, R0, 0xf8, !PT ;  /* 0x0000000707077812 */ /* 0x000fe200078ef800 */
[----:B-1----:R-:W-:Y:S01]  /*0650*/  FADD R8, R8, R23 ;  /* 0x0000001708087221 */ /* 0x002fe20000000000 */
[----:B--2---:R-:W-:Y:S01]  /*0660*/  UPRMT UR4, UR5, 0x654, UR4 ;  /* 0x0000065405047896 */ /* 0x004fe20008000004 */
[----:B---3--:R-:W-:-:S03]  /*0670*/  FADD R11, R9, R2 ;  /* 0x00000002090b7221 */ /* 0x008fc60000000000 */
[----:B------:R-:W1:Y:S01]  /*0680*/  SHFL.BFLY PT, R9, R8, 0x8, 0x1f ;  /* 0x0d001f0008097f89 */ /* 0x000e6200000e0000 */
[----:B----4-:R-:W-:Y:S01]  /*0690*/  FADD R14, R14, R3 ;  /* 0x000000030e0e7221 */ /* 0x010fe20000000000 */
[----:B------:R-:W-:Y:S02]  /*06a0*/  LOP3.LUT R3, R0, 0x7, RZ, 0xc0, !PT ;  /* 0x0000000700037812 */ /* 0x000fe400078ec0ff */
[----:B------:R-:W2:Y:S01]  /*06b0*/  SHFL.BFLY PT, R12, R11, 0x8, 0x1f ;  /* 0x0d001f000b0c7f89 */ /* 0x000ea200000e0000 */
[----:B-1----:R-:W-:Y:S01]  /*06c0*/  FADD R10, R8, R9 ;  /* 0x00000009080a7221 */ /* 0x002fe20000000000 */
[----:B------:R-:W-:Y:S01]  /*06d0*/  SHF.L.U32 R8, R6, 0x3, RZ ;  /* 0x0000000306087819 */ /* 0x000fe200000006ff */
[----:B--2---:R-:W-:-:S03]  /*06e0*/  FADD R12, R11, R12 ;  /* 0x0000000c0b0c7221 */ /* 0x004fc60000000000 */
[----:B------:R-:W1:Y:S01]  /*06f0*/  SHFL.BFLY PT, R9, R10, 0x4, 0x1f ;  /* 0x0c801f000a097f89 */ /* 0x000e6200000e0000 */
[----:B------:R-:W-:-:S03]  /*0700*/  LOP3.LUT R11, R0, 0x1, RZ, 0xc0, !PT ;  /* 0x00000001000b7812 */ /* 0x000fc600078ec0ff */
[----:B------:R-:W2:Y:S01]  /*0710*/  SHFL.BFLY PT, R13, R12, 0x4, 0x1f ;  /* 0x0c801f000c0d7f89 */ /* 0x000ea200000e0000 */
[----:B------:R-:W-:-:S04]  /*0720*/  ISETP.NE.U32.AND P0, PT, R11, 0x1, PT ;  /* 0x000000010b00780c */ /* 0x000fc80003f05070 */
[----:B------:R-:W-:Y:S01]  /*0730*/  ISETP.LT.AND P0, PT, R0, 0x10, P0 ;  /* 0x000000100000780c */ /* 0x000fe20000701270 */
[----:B-1----:R-:W-:Y:S01]  /*0740*/  FADD R18, R10, R9 ;  /* 0x000000090a127221 */ /* 0x002fe20000000000 */
[----:B------:R-:W-:Y:S02]  /*0750*/  LOP3.LUT R9, R8, 0x4, R15, 0xf8, !PT ;  /* 0x0000000408097812 */ /* 0x000fe400078ef80f */
[----:B------:R-:W-:Y:S01]  /*0760*/  LEA R10, R0, UR4, 0x2 ;  /* 0x00000004000a7c11 */ /* 0x000fe2000f8e10ff */
[----:B--2---:R-:W-:Y:S02]  /*0770*/  FADD R20, R12, R13 ;  /* 0x0000000d0c147221 */ /* 0x004fe40000000000 */
[----:B------:R-:W-:Y:S04]  /*0780*/  @!P1 STS [R9+UR4], R18 ;  /* 0x0000001209009988 */ /* 0x000fe80008000804 */
[----:B------:R-:W-:Y:S01]  /*0790*/  @!P1 STS [R9+UR4+0x8], R20 ;  /* 0x0000081409009988 */ /* 0x000fe20008000804 */
[----:B------:R-:W-:Y:S06]  /*07a0*/  BAR.SYNC.DEFER_BLOCKING 0x0 ;  /* 0x0000000000007b1d */ /* 0x000fec0000010000 */
[----:B------:R-:W1:Y:S04]  /*07b0*/  SHFL.BFLY PT, R13, R4, 0x10, 0x1f ;  /* 0x0e001f00040d7f89 */ /* 0x000e6800000e0000 */
[----:B------:R-:W-:Y:S01]  /*07c0*/  @!P2 LDS R5, [R10] ;  /* 0x000000000a05a984 */ /* 0x000fe20000000800 */
[----:B-1----:R-:W-:-:S03]  /*07d0*/  FADD R16, R13, R4 ;  /* 0x000000040d107221 */ /* 0x002fc60000000000 */
[----:B------:R-:W-:Y:S04]  /*07e0*/  SHFL.BFLY PT, R13, R14, 0x8, 0x1f ;  /* 0x0d001f000e0d7f89 */ /* 0x000fe800000e0000 */
[----:B------:R-:W1:Y:S02]  /*07f0*/  SHFL.BFLY PT, R15, R16, 0x8, 0x1f ;  /* 0x0d001f00100f7f89 */ /* 0x000e6400000e0000 */
[----:B-1----:R-:W-:Y:S02]  /*0800*/  FADD R17, R16, R15 ;  /* 0x0000000f10117221 */ /* 0x002fe40000000000 */
[----:B------:R-:W1:Y:S02]  /*0810*/  SHFL.BFLY PT, R12, R5, 0x1, 0x1f ;  /* 0x0c201f00050c7f89 */ /* 0x000e6400000e0000 */
[----:B-1----:R-:W-:Y:S01]  /*0820*/  FADD R11, R5, R12 ;  /* 0x0000000c050b7221 */ /* 0x002fe20000000000 */
[----:B------:R-:W-:Y:S01]  /*0830*/  FADD R12, R14, R13 ;  /* 0x0000000d0e0c7221 */ /* 0x000fe20000000000 */
[----:B------:R-:W-:Y:S01]  /*0840*/  IADD3 R13, R8, UR4, RZ ;  /* 0x00000004080d7c10 */ /* 0x000fe2000fffe0ff */
[----:B------:R-:W1:Y:S04]  /*0850*/  SHFL.BFLY PT, R14, R17, 0x4, 0x1f ;  /* 0x0c801f00110e7f89 */ /* 0x000e6800000e0000 */
[----:B------:R2:W-:Y:S01]  /*0860*/  @P0 STS [R10], R11 ;  /* 0x0000000b0a000388 */ /* 0x0005e20000000800 */
[----:B------:R-:W-:Y:S01]  /*0870*/  IMAD R6, R6, -0x4, R13 ;  /* 0xfffffffc06067824 */ /* 0x000fe200078e020d */
[----:B------:R-:W-:Y:S01]  /*0880*/  BAR.SYNC.DEFER_BLOCKING 0x0 ;  /* 0x0000000000007b1d */ /* 0x000fe20000010000 */
[----:B--2---:R-:W-:-:S05]  /*0890*/  LEA R11, R3, UR4, 0x2 ;  /* 0x00000004030b7c11 */ /* 0x004fca000f8e10ff */
[----:B------:R-:W2:Y:S01]  /*08a0*/  SHFL.BFLY PT, R15, R12, 0x4, 0x1f ;  /* 0x0c801f000c0f7f89 */ /* 0x000ea200000e0000 */
[----:B-1----:R-:W-:-:S03]  /*08b0*/  FADD R14, R17, R14 ;  /* 0x0000000e110e7221 */ /* 0x002fc60000000000 */
[----:B------:R-:W-:Y:S04]  /*08c0*/  LDS R4, [R8+UR4] ;  /* 0x0000000408047984 */ /* 0x000fe80008000800 */
[----:B------:R-:W1:Y:S01]  /*08d0*/  LDS R5, [R8+UR4+0x8] ;  /* 0x0000080408057984 */ /* 0x000e620008000800 */
[----:B------:R-:W-:Y:S01]  /*08e0*/  BAR.SYNC.DEFER_BLOCKING 0x0 ;  /* 0x0000000000007b1d */ /* 0x000fe20000010000 */
[----:B--2---:R-:W-:-:S05]  /*08f0*/  FADD R18, R12, R15 ;  /* 0x0000000f0c127221 */ /* 0x004fca0000000000 */
[----:B-1----:R1:W-:Y:S02]  /*0900*/  STS.64 [R6], R4 ;  /* 0x0000000406007388 */ /* 0x0023e40000000a00 */
[----:B------:R-:W-:Y:S08]  /*0910*/  BAR.SYNC.DEFER_BLOCKING 0x0 ;  /* 0x0000000000007b1d */ /* 0x000ff00000010000 */
[----:B-1----:R-:W1:Y:S01]  /*0920*/  LDC.64 R4, c[0x0][0x258] ;  /* 0x00009600ff047b82 */ /* 0x002e620000000a00 */
[----:B------:R-:W-:Y:S07]  /*0930*/  LDS R3, [R11] ;  /* 0x000000000b037984 */ /* 0x000fee0000000800 */
[----:B------:R-:W-:Y:S06]  /*0940*/  BAR.SYNC.DEFER_BLOCKING 0x0 ;  /* 0x0000000000007b1d */ /* 0x000fec0000010000 */
[----:B------:R-:W-:Y:S04]  /*0950*/  @!P1 STS [R9+UR4], R18 ;  /* 0x0000001209009988 */ /* 0x000fe80008000804 */
[----:B------:R-:W-:Y:S01]  /*0960*/  @!P1 STS [R9+UR4+0x8], R14 ;  /* 0x0000080e09009988 */ /* 0x000fe20008000804 */
[----:B------:R-:W-:Y:S06]  /*0970*/  BAR.SYNC.DEFER_BLOCKING 0x0 ;  /* 0x0000000000007b1d */ /* 0x000fec0000010000 */
[----:B------:R-:W2:Y:S04]  /*0980*/  @!P2 LDS R2, [R10] ;  /* 0x000000000a02a984 */ /* 0x000ea80000000800 */
[----:B--2---:R-:W2:Y:S02]  /*0990*/  SHFL.BFLY PT, R13, R2, 0x1, 0x1f ;  /* 0x0c201f00020d7f89 */ /* 0x004ea400000e0000 */
[----:B--2---:R-:W-:-:S02]  /*09a0*/  FADD R15, R2, R13 ;  /* 0x0000000d020f7221 */ /* 0x004fc40000000000 */
[----:B------:R-:W2:Y:S03]  /*09b0*/  LDC.64 R12, c[0x0][0x260] ;  /* 0x00009800ff0c7b82 */ /* 0x000ea60000000a00 */
[----:B------:R-:W-:Y:S05]  /*09c0*/  @P0 STS [R10], R15 ;  /* 0x0000000f0a000388 */ /* 0x000fea0000000800 */
[----:B------:R-:W-:Y:S01]  /*09d0*/  BAR.SYNC.DEFER_BLOCKING 0x0 ;  /* 0x0000000000007b1d */ /* 0x000fe20000010000 */
[----:B------:R-:W-:-:S05]  /*09e0*/  LOP3.LUT P0, RZ, R0, 0x38, RZ, 0xc0, !PT ;  /* 0x0000003800ff7812 */ /* 0x000fca000780c0ff */
[----:B------:R-:W-:Y:S04]  /*09f0*/  LDS R16, [R8+UR4] ;  /* 0x0000000408107984 */ /* 0x000fe80008000800 */
[----:B------:R-:W3:Y:S01]  /*0a00*/  LDS R17, [R8+UR4+0x8] ;  /* 0x0000080408117984 */ /* 0x000ee20008000800 */
[----:B------:R-:W-:Y:S06]  /*0a10*/  BAR.SYNC.DEFER_BLOCKING 0x0 ;  /* 0x0000000000007b1d */ /* 0x000fec0000010000 */
[----:B---3--:R-:W-:Y:S02]  /*0a20*/  STS.64 [R6], R16 ;  /* 0x0000001006007388 */ /* 0x008fe40000000a00 */
[----:B------:R-:W-:Y:S06]  /*0a30*/  BAR.SYNC.DEFER_BLOCKING 0x0 ;  /* 0x0000000000007b1d */ /* 0x000fec0000010000 */
[----:B------:R-:W3:Y:S02]  /*0a40*/  LDS R14, [R11] ;  /* 0x000000000b0e7984 */ /* 0x000ee40000000800 */
[----:B---3--:R-:W-:Y:S01]  /*0a50*/  F2FP.F16.F32.PACK_AB R14, R14, R3 ;  /* 0x000000030e0e723e */ /* 0x008fe200000000ff */
[----:B-1----:R-:W-:-:S04]  /*0a60*/  IMAD.WIDE R2, R7, 0x2, R4 ;  /* 0x0000000207027825 */ /* 0x002fc800078e0204 */
[----:B--2---:R-:W-:Y:S01]  /*0a70*/  IMAD.WIDE R4, R7, 0x2, R12 ;  /* 0x0000000207047825 */ /* 0x004fe200078e020c */
[----:B------:R1:W-:Y:S01]  /*0a80*/  @!P0 STG.E.U16 desc[UR6][R2.64], R14 ;  /* 0x0000000e02008986 */ /* 0x0003e2000c101506 */
[----:B------:R-:W-:Y:S05]  /*0a90*/  @P0 EXIT ;  /* 0x000000000000094d */ /* 0x000fea0003800000 */
[----:B-1----:R-:W-:-:S05]  /*0aa0*/  PRMT R2, R14, 0x7632, R2 ;  /* 0x000076320e027816 */ /* 0x002fca0000000002 */
[----:B------:R-:W-:Y:S01]  /*0ab0*/  STG.E.U16 desc[UR6][R4.64], R2 ;  /* 0x0000000204007986 */ /* 0x000fe2000c101506 */
[----:B------:R-:W-:Y:S05]  /*0ac0*/  EXIT ;  /* 0x000000000000794d */ /* 0x000fea0003800000 */
.L_x_2:
[----:B------:R-:W-:-:S00]  /*0ad0*/  BRA `(.L_x_2) ;  /* 0xfffffffc00fc7947 */ /* 0x000fc0000383ffff */
[----:B------:R-:W-:-:S00]  /*0ae0*/  NOP ;  /* 0x0000000000007918 */ /* 0x000fc00000000000 */
        /* <DEDUP_REMOVED lines=9> */
.L_x_3:


//--------------------- .nv.shared.triton_red_fused__to_copy_add_mul_sum_14 --------------------------
	.section	.nv.shared.triton_red_fused__to_copy_add_mul_sum_14,"aw",@nobits
	.sectionflags	@""
	.align	16
	.zero		1024


//--------------------- .nv.constant0.triton_red_fused__to_copy_add_mul_sum_14 --------------------------
	.section	.nv.constant0.triton_red_fused__to_copy_add_mul_sum_14,"a",@progbits
	.sectionflags	@""
	.align	4
.nv.constant0.triton_red_fused__to_copy_add_mul_sum_14:
	.zero		632
